	.headerflags	@"EF_CUDA_TEXMODE_UNIFIED EF_CUDA_64BIT_ADDRESS EF_CUDA_ACCELERATORS EF_CUDA_SM90 EF_CUDA_VIRTUAL_SM(EF_CUDA_SM90)"
	.elftype	@"ET_EXEC"


//--------------------- .nv.info                  --------------------------
	.section	.nv.info,"",@"SHT_CUDA_INFO"
	.align	4


	//----- nvinfo : EIATTR_REGCOUNT
	.align		4
        /*0000*/ 	.byte	0x04, 0x2f
        /*0002*/ 	.short	(.L_1 - .L_0)
	.align		4
.L_0:
        /*0004*/ 	.word	index@(triton_poi_fused_avg_pool2d_23)
        /*0008*/ 	.word	0x00000020


	//----- nvinfo : EIATTR_MIN_STACK_SIZE
	.align		4
.L_1:
        /*000c*/ 	.byte	0x04, 0x12
        /*000e*/ 	.short	(.L_3 - .L_2)
	.align		4
.L_2:
        /*0010*/ 	.word	index@(triton_poi_fused_avg_pool2d_23)
        /*0014*/ 	.word	0x00000000


	//----- nvinfo : EIATTR_FRAME_SIZE
	.align		4
.L_3:
        /*0018*/ 	.byte	0x04, 0x11
        /*001a*/ 	.short	(.L_5 - .L_4)
	.align		4
.L_4:
        /*001c*/ 	.word	index@(triton_poi_fused_avg_pool2d_23)
        /*0020*/ 	.word	0x00000000


	//----- nvinfo : EIATTR_MIN_STACK_SIZE
	.align		4
.L_5:
        /*0024*/ 	.byte	0x04, 0x12
        /*0026*/ 	.short	(.L_7 - .L_6)
	.align		4
.L_6:
        /*0028*/ 	.word	index@(triton_poi_fused_avg_pool2d_23)
        /*002c*/ 	.word	0x00000000
.L_7:


//--------------------- .nv.info.triton_poi_fused_avg_pool2d_23 --------------------------
	.section	.nv.info.triton_poi_fused_avg_pool2d_23,"",@"SHT_CUDA_INFO"
	.sectionflags	@""
	.align	4


	//----- nvinfo : EIATTR_CUDA_API_VERSION
	.align		4
        /*0000*/ 	.byte	0x04, 0x37
        /*0002*/ 	.short	(.L_9 - .L_8)
.L_8:
        /*0004*/ 	.word	0x0000007c


	//----- nvinfo : EIATTR_KPARAM_INFO
	.align		4
.L_9:
        /*0008*/ 	.byte	0x04, 0x17
        /*000a*/ 	.short	(.L_11 - .L_10)
.L_10:
        /*000c*/ 	.word	0x00000000
        /*0010*/ 	.short	0x0002
        /*0012*/ 	.short	0x0010
        /*0014*/ 	.byte	0x00, 0xf0, 0x11, 0x00


	//----- nvinfo : EIATTR_KPARAM_INFO
	.align		4
.L_11:
        /*0018*/ 	.byte	0x04, 0x17
        /*001a*/ 	.short	(.L_13 - .L_12)
.L_12:
        /*001c*/ 	.word	0x00000000
        /*0020*/ 	.short	0x0001
        /*0022*/ 	.short	0x0008
        /*0024*/ 	.byte	0x00, 0xf4, 0x21, 0x00


	//----- nvinfo : EIATTR_KPARAM_INFO
	.align		4
.L_13:
        /*0028*/ 	.byte	0x04, 0x17
        /*002a*/ 	.short	(.L_15 - .L_14)
.L_14:
        /*002c*/ 	.word	0x00000000
        /*0030*/ 	.short	0x0000
        /*0032*/ 	.short	0x0000
        /*0034*/ 	.byte	0x00, 0xf4, 0x21, 0x00


	//----- nvinfo : EIATTR_SPARSE_MMA_MASK
	.align		4
.L_15:
        /*0038*/ 	.byte	0x03, 0x50
        /*003a*/ 	.short	0x0000


	//----- nvinfo : EIATTR_MAXREG_COUNT
	.align		4
        /*003c*/ 	.byte	0x03, 0x1b
        /*003e*/ 	.short	0x00ff


	//----- nvinfo : EIATTR_EXIT_INSTR_OFFSETS
	.align		4
        /*0040*/ 	.byte	0x04, 0x1c
        /*0042*/ 	.short	(.L_17 - .L_16)


	//   ....[0]....
.L_16:
        /*0044*/ 	.word	0x00000990


	//   ....[1]....
        /*0048*/ 	.word	0x000009b0


	//----- nvinfo : EIATTR_REQNTID
	.align		4
.L_17:
        /*004c*/ 	.byte	0x04, 0x10
        /*004e*/ 	.short	(.L_19 - .L_18)
.L_18:
        /*0050*/ 	.word	0x00000100
        /*0054*/ 	.word	0x00000001
        /*0058*/ 	.word	0x00000001


	//----- nvinfo : EIATTR_CBANK_PARAM_SIZE
	.align		4
.L_19:
        /*005c*/ 	.byte	0x03, 0x19
        /*005e*/ 	.short	0x0014


	//----- nvinfo : EIATTR_PARAM_CBANK
	.align		4
        /*0060*/ 	.byte	0x04, 0x0a
        /*0062*/ 	.short	(.L_21 - .L_20)
	.align		4
.L_20:
        /*0064*/ 	.word	index@(.nv.constant0.triton_poi_fused_avg_pool2d_23)
        /*0068*/ 	.short	0x0210
        /*006a*/ 	.short	0x0014


	//----- nvinfo : EIATTR_SW_WAR
	.align		4
.L_21:
        /*006c*/ 	.byte	0x04, 0x36
        /*006e*/ 	.short	(.L_23 - .L_22)
.L_22:
        /*0070*/ 	.word	0x00000008
.L_23:


//--------------------- .nv.callgraph             --------------------------
	.section	.nv.callgraph,"",@"SHT_CUDA_CALLGRAPH"
	.align	4
	.sectionentsize	8
	.align		4
        /*0000*/ 	.word	0x00000000
	.align		4
        /*0004*/ 	.word	0xffffffff
	.align		4
        /*0008*/ 	.word	0x00000000
	.align		4
        /*000c*/ 	.word	0xfffffffe
	.align		4
        /*0010*/ 	.word	0x00000000
	.align		4
        /*0014*/ 	.word	0xfffffffd
	.align		4
        /*0018*/ 	.word	0x00000000
	.align		4
        /*001c*/ 	.word	0xfffffffc


//--------------------- .text.triton_poi_fused_avg_pool2d_23 --------------------------
	.section	.text.triton_poi_fused_avg_pool2d_23,"ax",@progbits
	.align	128
        .global         triton_poi_fused_avg_pool2d_23
        .type           triton_poi_fused_avg_pool2d_23,@function
        .size           triton_poi_fused_avg_pool2d_23,(.L_x_1 - triton_poi_fused_avg_pool2d_23)
        .other          triton_poi_fused_avg_pool2d_23,@"STO_CUDA_ENTRY STV_DEFAULT"
triton_poi_fused_avg_pool2d_23:
.text.triton_poi_fused_avg_pool2d_23:
[----:B------:R-:W0:Y:S02]  /*0000*/  LDC R1, c[0x0][0x28] ;  /* 0x00000a00ff017b82 */ /* 0x000e240000000800 */
[----:B------:R-:W1:Y:S01]  /*0010*/  S2R R0, SR_TID.X ;  /* 0x0000000000007919 */ /* 0x000e620000002100 */
[----:B------:R-:W-:Y:S01]  /*0020*/  IMAD.MOV.U32 R8, RZ, RZ, RZ ;  /* 0x000000ffff087224 */ /* 0x000fe200078e00ff */
[----:B------:R-:W2:Y:S01]  /*0030*/  LDC.64 R20, c[0x0][0x210] ;  /* 0x00008400ff147b82 */ /* 0x000ea20000000a00 */
[----:B------:R-:W-:Y:S01]  /*0040*/  CS2R R10, SRZ ;  /* 0x00000000000a7805 */ /* 0x000fe2000001ff00 */
[----:B------:R-:W3:Y:S01]  /*0050*/  S2R R9, SR_CTAID.X ;  /* 0x0000000000097919 */ /* 0x000ee20000002500 */
[----:B------:R-:W-:Y:S01]  /*0060*/  ULDC.64 UR4, c[0x0][0x208] ;  /* 0x0000820000047ab9 */ /* 0x000fe20000000a00 */
[----:B-1----:R-:W-:-:S05]  /*0070*/  IMAD.SHL.U32 R0, R0, 0x2, RZ ;  /* 0x0000000200007824 */ /* 0x002fca00078e00ff */
[----:B------:R-:W-:-:S05]  /*0080*/  LOP3.LUT R0, R0, 0x1fe, RZ, 0xc0, !PT ;  /* 0x000001fe00007812 */ /* 0x000fca00078ec0ff */
[----:B---3--:R-:W-:-:S04]  /*0090*/  IMAD R9, R9, 0x200, R0 ;  /* 0x0000020009097824 */ /* 0x008fc800078e0200 */
[----:B------:R-:W-:-:S04]  /*00a0*/  IMAD.HI R2, R9, 0x38e38e39, RZ ;  /* 0x38e38e3909027827 */ /* 0x000fc800078e02ff */
[----:B------:R-:W-:Y:S01]  /*00b0*/  IMAD.HI R6, R9, -0x2ff2ff2f, R8 ;  /* 0xd00d00d109067827 */ /* 0x000fe200078e0208 */
[----:B------:R-:W-:-:S03]  /*00c0*/  SHF.R.U32.HI R3, RZ, 0x1f, R2 ;  /* 0x0000001fff037819 */ /* 0x000fc60000011602 */
[----:B------:R-:W-:Y:S01]  /*00d0*/  VIADD R13, R9, 0xffffd780 ;  /* 0xffffd780090d7836 */ /* 0x000fe20000000000 */
[----:B------:R-:W-:Y:S01]  /*00e0*/  LEA.HI.SX32 R3, R2, R3, 0x1a ;  /* 0x0000000302037211 */ /* 0x000fe200078fd2ff */
[----:B------:R-:W-:Y:S01]  /*00f0*/  IMAD.MOV.U32 R2, RZ, RZ, RZ ;  /* 0x000000ffff027224 */ /* 0x000fe200078e00ff */
[----:B------:R-:W-:Y:S01]  /*0100*/  SHF.R.U32.HI R7, RZ, 0x1f, R6 ;  /* 0x0000001fff077819 */ /* 0x000fe20000011606 */
[----:B--2---:R-:W-:-:S03]  /*0110*/  IMAD.WIDE R12, R13, 0x4, R20 ;  /* 0x000000040d0c7825 */ /* 0x004fc600078e0214 */
[----:B------:R-:W-:Y:S01]  /*0120*/  LEA.HI.SX32 R7, R6, R7, 0x13 ;  /* 0x0000000706077211 */ /* 0x000fe200078f9aff */
[----:B------:R-:W-:-:S04]  /*0130*/  IMAD.HI R2, R3, -0x15f15f15, R2 ;  /* 0xea0ea0eb03027827 */ /* 0x000fc800078e0202 */
[----:B------:R-:W-:Y:S01]  /*0140*/  IMAD.MOV.U32 R6, RZ, RZ, RZ ;  /* 0x000000ffff067224 */ /* 0x000fe200078e00ff */
[----:B------:R-:W-:-:S03]  /*0150*/  SHF.R.U32.HI R5, RZ, 0x1f, R2 ;  /* 0x0000001fff057819 */ /* 0x000fc60000011602 */
[----:B------:R-:W-:Y:S01]  /*0160*/  IMAD.HI R0, R7, -0x15f15f15, R6 ;  /* 0xea0ea0eb07007827 */ /* 0x000fe200078e0206 */
[----:B------:R-:W-:-:S04]  /*0170*/  LEA.HI.SX32 R2, R2, R5, 0x1b ;  /* 0x0000000502027211 */ /* 0x000fc800078fdaff */
[----:B------:R-:W-:Y:S01]  /*0180*/  SHF.R.U32.HI R5, RZ, 0x1f, R0 ;  /* 0x0000001fff057819 */ /* 0x000fe20000011600 */
[----:B------:R-:W-:-:S03]  /*0190*/  IMAD R3, R2, -0x23, R3 ;  /* 0xffffffdd02037824 */ /* 0x000fc600078e0203 */
[----:B------:R-:W-:Y:S01]  /*01a0*/  LEA.HI.SX32 R5, R0, R5, 0x1b ;  /* 0x0000000500057211 */ /* 0x000fe200078fdaff */
[C---:B------:R-:W-:Y:S01]  /*01b0*/  VIADD R0, R3.reuse, 0x1 ;  /* 0x0000000103007836 */ /* 0x040fe20000000000 */
[----:B------:R-:W-:-:S03]  /*01c0*/  ISETP.GT.AND P3, PT, R3, RZ, PT ;  /* 0x000000ff0300720c */ /* 0x000fc60003f64270 */
[----:B------:R-:W-:-:S05]  /*01d0*/  IMAD R6, R5, -0x23, R7 ;  /* 0xffffffdd05067824 */ /* 0x000fca00078e0207 */
[----:B------:R-:W-:-:S04]  /*01e0*/  ISETP.GT.AND P4, PT, R6, RZ, P3 ;  /* 0x000000ff0600720c */ /* 0x000fc80001f84270 */
[----:B------:R-:W-:Y:S02]  /*01f0*/  ISETP.LT.AND P4, PT, R9, 0x158880, P4 ;  /* 0x001588800900780c */ /* 0x000fe40002781270 */
[----:B------:R-:W-:Y:S02]  /*0200*/  ISETP.GT.AND P1, PT, R3, -0x1, PT ;  /* 0xffffffff0300780c */ /* 0x000fe40003f24270 */
[----:B------:R-:W-:Y:S02]  /*0210*/  ISETP.GE.U32.AND P0, PT, R0, 0x23, PT ;  /* 0x000000230000780c */ /* 0x000fe40003f06070 */
[C---:B------:R-:W-:Y:S02]  /*0220*/  ISETP.GT.AND P1, PT, R6.reuse, RZ, P1 ;  /* 0x000000ff0600720c */ /* 0x040fe40000f24270 */
[----:B------:R-:W-:Y:S02]  /*0230*/  ISETP.GT.AND P5, PT, R6, RZ, !P0 ;  /* 0x000000ff0600720c */ /* 0x000fe400047a4270 */
[----:B------:R-:W-:-:S02]  /*0240*/  ISETP.LT.AND P2, PT, R9, 0x158880, P1 ;  /* 0x001588800900780c */ /* 0x000fc40000f41270 */
[C---:B------:R-:W-:Y:S01]  /*0250*/  ISETP.LT.AND P1, PT, R9.reuse, 0x158880, P5 ;  /* 0x001588800900780c */ /* 0x040fe20002f21270 */
[----:B------:R1:W2:Y:S01]  /*0260*/  @P4 LDG.E.64 R10, desc[UR4][R12.64] ;  /* 0x000000040c0a4981 */ /* 0x0002a2000c1e1b00 */
[C---:B------:R-:W-:Y:S01]  /*0270*/  VIADD R15, R9.reuse, 0xffffd8a0 ;  /* 0xffffd8a0090f7836 */ /* 0x040fe20000000000 */
[----:B------:R-:W-:Y:S01]  /*0280*/  CS2R R4, SRZ ;  /* 0x0000000000047805 */ /* 0x000fe2000001ff00 */
[----:B------:R-:W-:Y:S02]  /*0290*/  VIADD R17, R9, 0xffffd9c0 ;  /* 0xffffd9c009117836 */ /* 0x000fe40000000000 */
[----:B------:R-:W-:-:S04]  /*02a0*/  IMAD.WIDE R14, R15, 0x4, R20 ;  /* 0x000000040f0e7825 */ /* 0x000fc800078e0214 */
[----:B------:R-:W-:Y:S01]  /*02b0*/  IMAD.WIDE R16, R17, 0x4, R20 ;  /* 0x0000000411107825 */ /* 0x000fe200078e0214 */
[----:B-1----:R-:W-:Y:S01]  /*02c0*/  CS2R R12, SRZ ;  /* 0x00000000000c7805 */ /* 0x002fe2000001ff00 */
[----:B------:R-:W3:Y:S05]  /*02d0*/  @P2 LDG.E.64 R4, desc[UR4][R14.64] ;  /* 0x000000040e042981 */ /* 0x000eea000c1e1b00 */
[----:B------:R1:W4:Y:S01]  /*02e0*/  @P1 LDG.E.64 R12, desc[UR4][R16.64] ;  /* 0x00000004100c1981 */ /* 0x000322000c1e1b00 */
[C---:B------:R-:W-:Y:S01]  /*02f0*/  VIADD R0, R6.reuse, 0x2 ;  /* 0x0000000206007836 */ /* 0x040fe20000000000 */
[C---:B------:R-:W-:Y:S02]  /*0300*/  ISETP.GE.AND P5, PT, R6.reuse, 0x22, PT ;  /* 0x000000220600780c */ /* 0x040fe40003fa6270 */
[----:B------:R-:W-:-:S02]  /*0310*/  ISETP.GT.AND P6, PT, R6, 0x21, PT ;  /* 0x000000210600780c */ /* 0x000fc40003fc4270 */
[----:B------:R-:W-:Y:S01]  /*0320*/  SEL R7, R0, RZ, !P5 ;  /* 0x000000ff00077207 */ /* 0x000fe20006800000 */
[C---:B------:R-:W-:Y:S01]  /*0330*/  VIADD R0, R3.reuse, 0x2 ;  /* 0x0000000203007836 */ /* 0x040fe20000000000 */
[----:B------:R-:W-:Y:S02]  /*0340*/  ISETP.GT.AND P5, PT, R3, 0x21, PT ;  /* 0x000000210300780c */ /* 0x000fe40003fa4270 */
[----:B------:R-:W-:Y:S01]  /*0350*/  ISETP.GT.AND P3, PT, R6, -0x1, P3 ;  /* 0xffffffff0600780c */ /* 0x000fe20001f64270 */
[----:B------:R-:W-:Y:S02]  /*0360*/  VIADD R24, R7, 0x24 ;  /* 0x0000002407187836 */ /* 0x000fe40000000000 */
[C---:B-1----:R-:W-:Y:S01]  /*0370*/  VIADD R17, R9.reuse, 0xfffffee0 ;  /* 0xfffffee009117836 */ /* 0x042fe20000000000 */
[----:B------:R-:W-:-:S03]  /*0380*/  ISETP.LT.AND P3, PT, R9, 0x158880, P3 ;  /* 0x001588800900780c */ /* 0x000fc60001f61270 */
[----:B------:R-:W-:Y:S02]  /*0390*/  @!P6 IMAD.MOV R24, RZ, RZ, R7 ;  /* 0x000000ffff18e224 */ /* 0x000fe400078e0207 */
[----:B------:R-:W-:-:S04]  /*03a0*/  IMAD.WIDE R16, R17, 0x4, R20 ;  /* 0x0000000411107825 */ /* 0x000fc800078e0214 */
[----:B------:R-:W-:Y:S02]  /*03b0*/  VIADD R26, R6, 0x1 ;  /* 0x00000001061a7836 */ /* 0x000fe40000000000 */
[C---:B------:R-:W-:Y:S01]  /*03c0*/  VIADD R23, R9.reuse, 0x120 ;  /* 0x0000012009177836 */ /* 0x040fe20000000000 */
[----:B------:R-:W-:Y:S01]  /*03d0*/  CS2R R14, SRZ ;  /* 0x00000000000e7805 */ /* 0x000fe2000001ff00 */
[----:B------:R-:W-:-:S04]  /*03e0*/  IMAD.WIDE R18, R9, 0x4, R20 ;  /* 0x0000000409127825 */ /* 0x000fc800078e0214 */
[----:B------:R-:W-:-:S04]  /*03f0*/  IMAD.WIDE R22, R23, 0x4, R20 ;  /* 0x0000000417167825 */ /* 0x000fc800078e0214 */
[C---:B------:R-:W-:Y:S02]  /*0400*/  VIADD R29, R9.reuse, 0x2640 ;  /* 0x00002640091d7836 */ /* 0x040fe40000000000 */
[----:B------:R-:W-:Y:S02]  /*0410*/  VIADD R27, R9, 0x2760 ;  /* 0x00002760091b7836 */ /* 0x000fe40000000000 */
[----:B------:R-:W-:Y:S01]  /*0420*/  IMAD.WIDE R28, R29, 0x4, R20 ;  /* 0x000000041d1c7825 */ /* 0x000fe200078e0214 */
[----:B--2---:R-:W-:Y:S02]  /*0430*/  SEL R2, R10, RZ, P4 ;  /* 0x000000ff0a027207 */ /* 0x004fe40002000000 */
[----:B------:R-:W-:Y:S02]  /*0440*/  SEL R8, R11, RZ, P4 ;  /* 0x000000ff0b087207 */ /* 0x000fe40002000000 */
[----:B------:R-:W-:Y:S02]  /*0450*/  ISETP.GE.AND P4, PT, R3, 0x22, PT ;  /* 0x000000220300780c */ /* 0x000fe40003f86270 */
[----:B------:R-:W-:-:S02]  /*0460*/  LOP3.LUT R10, R6, R3, RZ, 0xfc, !PT ;  /* 0x00000003060a7212 */ /* 0x000fc400078efcff */
[----:B------:R-:W-:Y:S02]  /*0470*/  SEL R0, R0, RZ, !P4 ;  /* 0x000000ff00007207 */ /* 0x000fe40006000000 */
[----:B------:R-:W-:Y:S02]  /*0480*/  ISETP.GE.AND P4, PT, R9, 0x158880, PT ;  /* 0x001588800900780c */ /* 0x000fe40003f86270 */
[----:B---3--:R-:W-:Y:S01]  /*0490*/  SEL R7, R4, RZ, P2 ;  /* 0x000000ff04077207 */ /* 0x008fe20001000000 */
[----:B------:R-:W-:Y:S01]  /*04a0*/  VIADD R25, R0, 0x24 ;  /* 0x0000002400197836 */ /* 0x000fe20000000000 */
[----:B------:R-:W-:Y:S01]  /*04b0*/  ISETP.GT.AND P6, PT, R10, -0x1, !P4 ;  /* 0xffffffff0a00780c */ /* 0x000fe200067c4270 */
[----:B------:R-:W-:Y:S01]  /*04c0*/  @!P5 IMAD.MOV R25, RZ, RZ, R0 ;  /* 0x000000ffff19d224 */ /* 0x000fe200078e0200 */
[----:B------:R-:W-:Y:S02]  /*04d0*/  CS2R R10, SRZ ;  /* 0x00000000000a7805 */ /* 0x000fe4000001ff00 */
[----:B----4-:R-:W-:-:S02]  /*04e0*/  SEL R4, R12, RZ, P1 ;  /* 0x000000ff0c047207 */ /* 0x010fc40000800000 */
[----:B------:R-:W-:Y:S02]  /*04f0*/  SEL R0, R13, RZ, P1 ;  /* 0x000000ff0d007207 */ /* 0x000fe40000800000 */
[----:B------:R-:W-:Y:S01]  /*0500*/  ISETP.GT.AND P1, PT, R6, -0x1, !P0 ;  /* 0xffffffff0600780c */ /* 0x000fe20004724270 */
[----:B------:R1:W2:Y:S01]  /*0510*/  @P3 LDG.E.64 R10, desc[UR4][R16.64] ;  /* 0x00000004100a3981 */ /* 0x0002a2000c1e1b00 */
[----:B------:R-:W-:Y:S02]  /*0520*/  ISETP.GE.U32.AND P5, PT, R26, 0x23, PT ;  /* 0x000000231a00780c */ /* 0x000fe40003fa6070 */
[----:B------:R-:W-:Y:S02]  /*0530*/  ISETP.LT.AND P1, PT, R9, 0x158880, P1 ;  /* 0x001588800900780c */ /* 0x000fe40000f21270 */
[----:B------:R-:W-:Y:S02]  /*0540*/  SEL R5, R5, RZ, P2 ;  /* 0x000000ff05057207 */ /* 0x000fe40001000000 */
[----:B------:R-:W-:-:S02]  /*0550*/  CS2R R12, SRZ ;  /* 0x00000000000c7805 */ /* 0x000fc4000001ff00 */
[C---:B------:R-:W-:Y:S02]  /*0560*/  ISETP.GT.AND P2, PT, R3.reuse, RZ, !P5 ;  /* 0x000000ff0300720c */ /* 0x040fe40006f44270 */
[----:B------:R-:W-:Y:S02]  /*0570*/  ISETP.GT.AND P5, PT, R3, -0x1, !P5 ;  /* 0xffffffff0300780c */ /* 0x000fe40006fa4270 */
[C---:B------:R-:W-:Y:S01]  /*0580*/  ISETP.LT.AND P2, PT, R9.reuse, 0x158880, P2 ;  /* 0x001588800900780c */ /* 0x040fe20001741270 */
[----:B------:R3:W4:Y:S01]  /*0590*/  @P6 LDG.E.64 R12, desc[UR4][R18.64] ;  /* 0x00000004120c6981 */ /* 0x000722000c1e1b00 */
[----:B------:R-:W-:Y:S02]  /*05a0*/  ISETP.LT.AND P5, PT, R9, 0x158880, P5 ;  /* 0x001588800900780c */ /* 0x000fe40002fa1270 */
[----:B------:R-:W-:Y:S01]  /*05b0*/  ISETP.LT.U32.AND P0, PT, R26, 0x23, !P0 ;  /* 0x000000231a00780c */ /* 0x000fe20004701070 */
[----:B------:R5:W4:Y:S01]  /*05c0*/  @P1 LDG.E.64 R14, desc[UR4][R22.64] ;  /* 0x00000004160e1981 */ /* 0x000b22000c1e1b00 */
[----:B-1----:R-:W-:-:S02]  /*05d0*/  CS2R R16, SRZ ;  /* 0x0000000000107805 */ /* 0x002fc4000001ff00 */
[----:B------:R-:W-:Y:S01]  /*05e0*/  ISETP.LT.AND P0, PT, R9, 0x158880, P0 ;  /* 0x001588800900780c */ /* 0x000fe20000701270 */
[----:B------:R-:W-:Y:S01]  /*05f0*/  IMAD.WIDE R26, R27, 0x4, R20 ;  /* 0x000000041b1a7825 */ /* 0x000fe200078e0214 */
[----:B---3--:R-:W-:-:S03]  /*0600*/  CS2R R18, SRZ ;  /* 0x0000000000127805 */ /* 0x008fc6000001ff00 */
[----:B------:R1:W3:Y:S01]  /*0610*/  @P2 LDG.E.64 R16, desc[UR4][R28.64] ;  /* 0x000000041c102981 */ /* 0x0002e2000c1e1b00 */
[----:B-----5:R-:W-:-:S03]  /*0620*/  VIADD R23, R9, 0x2880 ;  /* 0x0000288009177836 */ /* 0x020fc60000000000 */
[----:B------:R-:W5:Y:S01]  /*0630*/  @P5 LDG.E.64 R18, desc[UR4][R26.64] ;  /* 0x000000041a125981 */ /* 0x000f62000c1e1b00 */
[----:B------:R-:W-:Y:S01]  /*0640*/  IMAD.WIDE R20, R23, 0x4, R20 ;  /* 0x0000000417147825 */ /* 0x000fe200078e0214 */
[----:B------:R-:W-:-:S06]  /*0650*/  CS2R R22, SRZ ;  /* 0x0000000000167805 */ /* 0x000fcc000001ff00 */
[----:B------:R-:W5:Y:S01]  /*0660*/  @P0 LDG.E.64 R22, desc[UR4][R20.64] ;  /* 0x0000000414160981 */ /* 0x000f62000c1e1b00 */
[----:B-1----:R-:W-:-:S04]  /*0670*/  IMAD.IADD R28, R6, 0x1, R3 ;  /* 0x00000001061c7824 */ /* 0x002fc800078e0203 */
[----:B------:R-:W-:-:S05]  /*0680*/  IMAD R28, R6, R3, -R28 ;  /* 0x00000003061c7224 */ /* 0x000fca00078e0a1c */
[----:B------:R-:W-:Y:S01]  /*0690*/  IADD3 R28, R24, R28, R25 ;  /* 0x0000001c181c7210 */ /* 0x000fe20007ffe019 */
[----:B------:R-:W-:-:S04]  /*06a0*/  IMAD R6, R6, R25, RZ ;  /* 0x0000001906067224 */ /* 0x000fc800078e02ff */
[----:B------:R-:W-:Y:S02]  /*06b0*/  VIADD R28, R28, 0x1 ;  /* 0x000000011c1c7836 */ /* 0x000fe40000000000 */
[----:B------:R-:W-:Y:S01]  /*06c0*/  FADD R5, R8, R5 ;  /* 0x0000000508057221 */ /* 0x000fe20000000000 */
[----:B------:R-:W-:Y:S02]  /*06d0*/  IMAD R3, R3, R24, R6 ;  /* 0x0000001803037224 */ /* 0x000fe400078e0206 */
[----:B------:R-:W-:Y:S02]  /*06e0*/  IMAD R28, R24, R25, R28 ;  /* 0x00000019181c7224 */ /* 0x000fe400078e021c */
[----:B------:R-:W-:Y:S02]  /*06f0*/  FADD R0, R5, R0 ;  /* 0x0000000005007221 */ /* 0x000fe40000000000 */
[----:B------:R-:W-:Y:S02]  /*0700*/  IMAD.IADD R3, R28, 0x1, -R3 ;  /* 0x000000011c037824 */ /* 0x000fe400078e0a03 */
[----:B------:R-:W-:-:S04]  /*0710*/  FADD R7, R2, R7 ;  /* 0x0000000702077221 */ /* 0x000fc80000000000 */
[----:B------:R-:W-:Y:S01]  /*0720*/  FADD R7, R7, R4 ;  /* 0x0000000407077221 */ /* 0x000fe20000000000 */
[----:B--2---:R-:W-:-:S05]  /*0730*/  SEL R11, R11, RZ, P3 ;  /* 0x000000ff0b0b7207 */ /* 0x004fca0001800000 */
[----:B------:R-:W-:Y:S01]  /*0740*/  FADD R2, R0, R11 ;  /* 0x0000000b00027221 */ /* 0x000fe20000000000 */
[----:B------:R-:W-:Y:S02]  /*0750*/  I2FP.F32.S32 R0, R3 ;  /* 0x0000000300007245 */ /* 0x000fe40000201400 */
[----:B------:R-:W-:Y:S02]  /*0760*/  SEL R10, R10, RZ, P3 ;  /* 0x000000ff0a0a7207 */ /* 0x000fe40001800000 */
[----:B------:R-:W-:Y:S02]  /*0770*/  FSETP.GT.AND P3, PT, |R0|, 8.50705917302346158658e+37, PT ;  /* 0x7e8000000000780b */ /* 0x000fe40003f64200 */
[----:B----4-:R-:W-:Y:S01]  /*0780*/  SEL R13, R13, RZ, P6 ;  /* 0x000000ff0d0d7207 */ /* 0x010fe20003000000 */
[----:B------:R-:W-:Y:S01]  /*0790*/  FADD R7, R7, R10 ;  /* 0x0000000a07077221 */ /* 0x000fe20000000000 */
[----:B------:R-:W-:Y:S02]  /*07a0*/  SEL R12, R12, RZ, P6 ;  /* 0x000000ff0c0c7207 */ /* 0x000fe40003000000 */
[----:B------:R-:W-:-:S02]  /*07b0*/  SEL R14, R14, RZ, P1 ;  /* 0x000000ff0e0e7207 */ /* 0x000fc40000800000 */
[----:B------:R-:W-:Y:S02]  /*07c0*/  SEL R15, R15, RZ, P1 ;  /* 0x000000ff0f0f7207 */ /* 0x000fe40000800000 */
[----:B------:R-:W-:Y:S01]  /*07d0*/  FSETP.GEU.AND P1, PT, |R0|, 1.175494350822287508e-38, PT ;  /* 0x008000000000780b */ /* 0x000fe20003f2e200 */
[----:B------:R-:W-:Y:S01]  /*07e0*/  FADD R2, R2, R13 ;  /* 0x0000000d02027221 */ /* 0x000fe20000000000 */
[----:B------:R-:W-:Y:S01]  /*07f0*/  FADD R7, R7, R12 ;  /* 0x0000000c07077221 */ /* 0x000fe20000000000 */
[----:B------:R-:W-:Y:S01]  /*0800*/  @P3 FMUL R0, R0, 0.25 ;  /* 0x3e80000000003820 */ /* 0x000fe20000400000 */
[----:B---3--:R-:W-:Y:S01]  /*0810*/  SEL R16, R16, RZ, P2 ;  /* 0x000000ff10107207 */ /* 0x008fe20001000000 */
[----:B------:R-:W-:Y:S01]  /*0820*/  FADD R4, R2, R15 ;  /* 0x0000000f02047221 */ /* 0x000fe20000000000 */
[----:B------:R-:W-:Y:S01]  /*0830*/  SEL R17, R17, RZ, P2 ;  /* 0x000000ff11117207 */ /* 0x000fe20001000000 */
[----:B------:R-:W-:Y:S01]  /*0840*/  FADD R7, R7, R14 ;  /* 0x0000000e07077221 */ /* 0x000fe20000000000 */
[----:B------:R-:W1:Y:S01]  /*0850*/  LDC.64 R2, c[0x0][0x218] ;  /* 0x00008600ff027b82 */ /* 0x000e620000000a00 */
[----:B-----5:R-:W-:-:S02]  /*0860*/  SEL R18, R18, RZ, P5 ;  /* 0x000000ff12127207 */ /* 0x020fc40002800000 */
[----:B------:R-:W-:Y:S01]  /*0870*/  SEL R19, R19, RZ, P5 ;  /* 0x000000ff13137207 */ /* 0x000fe20002800000 */
[----:B------:R-:W-:Y:S01]  /*0880*/  FADD R7, R7, R16 ;  /* 0x0000001007077221 */ /* 0x000fe20000000000 */
[----:B------:R-:W-:Y:S01]  /*0890*/  @!P1 FMUL R0, R0, 16777216 ;  /* 0x4b80000000009820 */ /* 0x000fe20000400000 */
[----:B------:R-:W-:Y:S02]  /*08a0*/  FADD R4, R4, R17 ;  /* 0x0000001104047221 */ /* 0x000fe40000000000 */
[----:B------:R-:W-:Y:S01]  /*08b0*/  FADD R7, R7, R18 ;  /* 0x0000001207077221 */ /* 0x000fe20000000000 */
[----:B------:R-:W-:Y:S01]  /*08c0*/  SEL R22, R22, RZ, P0 ;  /* 0x000000ff16167207 */ /* 0x000fe20000000000 */
[----:B------:R-:W-:Y:S01]  /*08d0*/  FADD R4, R4, R19 ;  /* 0x0000001304047221 */ /* 0x000fe20000000000 */
[----:B------:R-:W-:Y:S01]  /*08e0*/  SEL R23, R23, RZ, P0 ;  /* 0x000000ff17177207 */ /* 0x000fe20000000000 */
[----:B------:R-:W2:Y:S02]  /*08f0*/  MUFU.RCP R0, R0 ;  /* 0x0000000000007308 */ /* 0x000ea40000001000 */
[----:B------:R-:W-:-:S02]  /*0900*/  FADD R22, R7, R22 ;  /* 0x0000001607167221 */ /* 0x000fc40000000000 */
[----:B------:R-:W-:Y:S02]  /*0910*/  FADD R23, R4, R23 ;  /* 0x0000001704177221 */ /* 0x000fe40000000000 */
[----:B------:R-:W-:Y:S02]  /*0920*/  @P3 FMUL R22, R22, 0.25 ;  /* 0x3e80000016163820 */ /* 0x000fe40000400000 */
[----:B------:R-:W-:Y:S02]  /*0930*/  @P3 FMUL R23, R23, 0.25 ;  /* 0x3e80000017173820 */ /* 0x000fe40000400000 */
[----:B------:R-:W-:Y:S02]  /*0940*/  @!P1 FMUL R22, R22, 16777216 ;  /* 0x4b80000016169820 */ /* 0x000fe40000400000 */
[----:B------:R-:W-:Y:S01]  /*0950*/  @!P1 FMUL R23, R23, 16777216 ;  /* 0x4b80000017179820 */ /* 0x000fe20000400000 */
[----:B-1----:R-:W-:-:S04]  /*0960*/  IMAD.WIDE R2, R9, 0x4, R2 ;  /* 0x0000000409027825 */ /* 0x002fc800078e0202 */
[C---:B--2---:R-:W-:Y:S01]  /*0970*/  FMUL R22, R0.reuse, R22 ;  /* 0x0000001600167220 */ /* 0x044fe20000400000 */
[----:B------:R-:W-:Y:S01]  /*0980*/  FMUL R23, R0, R23 ;  /* 0x0000001700177220 */ /* 0x000fe20000400000 */
[----:B------:R-:W-:Y:S06]  /*0990*/  @P4 EXIT ;  /* 0x000000000000494d */ /* 0x000fec0003800000 */
[----:B------:R-:W-:Y:S01]  /*09a0*/  STG.E.64 desc[UR4][R2.64], R22 ;  /* 0x0000001602007986 */ /* 0x000fe2000c101b04 */
[----:B------:R-:W-:Y:S05]  /*09b0*/  EXIT ;  /* 0x000000000000794d */ /* 0x000fea0003800000 */
.L_x_0:
[----:B------:R-:W-:-:S00]  /*09c0*/  BRA `(.L_x_0) ;  /* 0xfffffffc00fc7947 */ /* 0x000fc0000383ffff */
[----:B------:R-:W-:-:S00]  /*09d0*/  NOP ;  /* 0x0000000000007918 */ /* 0x000fc00000000000 */
        /* <DEDUP_REMOVED lines=10> */
.L_x_1:


//--------------------- .nv.constant0.triton_poi_fused_avg_pool2d_23 --------------------------
	.section	.nv.constant0.triton_poi_fused_avg_pool2d_23,"a",@progbits
	.sectionflags	@""
	.align	4
.nv.constant0.triton_poi_fused_avg_pool2d_23:
	.zero		548
